	.headerflags	@"EF_CUDA_TEXMODE_UNIFIED EF_CUDA_64BIT_ADDRESS EF_CUDA_ACCELERATORS EF_CUDA_SM90 EF_CUDA_VIRTUAL_SM(EF_CUDA_SM90)"
	.elftype	@"ET_EXEC"


//--------------------- .nv.info                  --------------------------
	.section	.nv.info,"",@"SHT_CUDA_INFO"
	.align	4


	//----- nvinfo : EIATTR_REGCOUNT
	.align		4
        /*0000*/ 	.byte	0x04, 0x2f
        /*0002*/ 	.short	(.L_3 - .L_2)
	.align		4
.L_2:
        /*0004*/ 	.word	index@(triton_poi_fused__native_batch_norm_legit_no_training_add_convolution_elu_6)
        /*0008*/ 	.word	0x0000001e


	//----- nvinfo : EIATTR_MIN_STACK_SIZE
	.align		4
.L_3:
        /*000c*/ 	.byte	0x04, 0x12
        /*000e*/ 	.short	(.L_5 - .L_4)
	.align		4
.L_4:
        /*0010*/ 	.word	index@(triton_poi_fused__native_batch_norm_legit_no_training_add_convolution_elu_6)
        /*0014*/ 	.word	0x00000000


	//----- nvinfo : EIATTR_FRAME_SIZE
	.align		4
.L_5:
        /*0018*/ 	.byte	0x04, 0x11
        /*001a*/ 	.short	(.L_7 - .L_6)
	.align		4
.L_6:
        /*001c*/ 	.word	index@(triton_poi_fused__native_batch_norm_legit_no_training_add_convolution_elu_6)
        /*0020*/ 	.word	0x00000000


	//----- nvinfo : EIATTR_MIN_STACK_SIZE
	.align		4
.L_7:
        /*0024*/ 	.byte	0x04, 0x12
        /*0026*/ 	.short	(.L_9 - .L_8)
	.align		4
.L_8:
        /*0028*/ 	.word	index@(triton_poi_fused__native_batch_norm_legit_no_training_add_convolution_elu_6)
        /*002c*/ 	.word	0x00000000
.L_9:


//--------------------- .nv.info.triton_poi_fused__native_batch_norm_legit_no_training_add_convolution_elu_6 --------------------------
	.section	.nv.info.triton_poi_fused__native_batch_norm_legit_no_training_add_convolution_elu_6,"",@"SHT_CUDA_INFO"
	.sectionflags	@""
	.align	4


	//----- nvinfo : EIATTR_CUDA_API_VERSION
	.align		4
        /*0000*/ 	.byte	0x04, 0x37
        /*0002*/ 	.short	(.L_11 - .L_10)
.L_10:
        /*0004*/ 	.word	0x0000007c


	//----- nvinfo : EIATTR_KPARAM_INFO
	.align		4
.L_11:
        /*0008*/ 	.byte	0x04, 0x17
        /*000a*/ 	.short	(.L_13 - .L_12)
.L_12:
        /*000c*/ 	.word	0x00000000
        /*0010*/ 	.short	0x0008
        /*0012*/ 	.short	0x0040
        /*0014*/ 	.byte	0x00, 0xf0, 0x11, 0x00


	//----- nvinfo : EIATTR_KPARAM_INFO
	.align		4
.L_13:
        /*0018*/ 	.byte	0x04, 0x17
        /*001a*/ 	.short	(.L_15 - .L_14)
.L_14:
        /*001c*/ 	.word	0x00000000
        /*0020*/ 	.short	0x0007
        /*0022*/ 	.short	0x0038
        /*0024*/ 	.byte	0x00, 0xf4, 0x21, 0x00


	//----- nvinfo : EIATTR_KPARAM_INFO
	.align		4
.L_15:
        /*0028*/ 	.byte	0x04, 0x17
        /*002a*/ 	.short	(.L_17 - .L_16)
.L_16:
        /*002c*/ 	.word	0x00000000
        /*0030*/ 	.short	0x0006
        /*0032*/ 	.short	0x0030
        /*0034*/ 	.byte	0x00, 0xf4, 0x21, 0x00


	//----- nvinfo : EIATTR_KPARAM_INFO
	.align		4
.L_17:
        /*0038*/ 	.byte	0x04, 0x17
        /*003a*/ 	.short	(.L_19 - .L_18)
.L_18:
        /*003c*/ 	.word	0x00000000
        /*0040*/ 	.short	0x0005
        /*0042*/ 	.short	0x0028
        /*0044*/ 	.byte	0x00, 0xf4, 0x21, 0x00


	//----- nvinfo : EIATTR_KPARAM_INFO
	.align		4
.L_19:
        /*0048*/ 	.byte	0x04, 0x17
        /*004a*/ 	.short	(.L_21 - .L_20)
.L_20:
        /*004c*/ 	.word	0x00000000
        /*0050*/ 	.short	0x0004
        /*0052*/ 	.short	0x0020
        /*0054*/ 	.byte	0x00, 0xf4, 0x21, 0x00


	//----- nvinfo : EIATTR_KPARAM_INFO
	.align		4
.L_21:
        /*0058*/ 	.byte	0x04, 0x17
        /*005a*/ 	.short	(.L_23 - .L_22)
.L_22:
        /*005c*/ 	.word	0x00000000
        /*0060*/ 	.short	0x0003
        /*0062*/ 	.short	0x0018
        /*0064*/ 	.byte	0x00, 0xf4, 0x21, 0x00


	//----- nvinfo : EIATTR_KPARAM_INFO
	.align		4
.L_23:
        /*0068*/ 	.byte	0x04, 0x17
        /*006a*/ 	.short	(.L_25 - .L_24)
.L_24:
        /*006c*/ 	.word	0x00000000
        /*0070*/ 	.short	0x0002
        /*0072*/ 	.short	0x0010
        /*0074*/ 	.byte	0x00, 0xf4, 0x21, 0x00


	//----- nvinfo : EIATTR_KPARAM_INFO
	.align		4
.L_25:
        /*0078*/ 	.byte	0x04, 0x17
        /*007a*/ 	.short	(.L_27 - .L_26)
.L_26:
        /*007c*/ 	.word	0x00000000
        /*0080*/ 	.short	0x0001
        /*0082*/ 	.short	0x0008
        /*0084*/ 	.byte	0x00, 0xf4, 0x21, 0x00


	//----- nvinfo : EIATTR_KPARAM_INFO
	.align		4
.L_27:
        /*0088*/ 	.byte	0x04, 0x17
        /*008a*/ 	.short	(.L_29 - .L_28)
.L_28:
        /*008c*/ 	.word	0x00000000
        /*0090*/ 	.short	0x0000
        /*0092*/ 	.short	0x0000
        /*0094*/ 	.byte	0x00, 0xf4, 0x21, 0x00


	//----- nvinfo : EIATTR_SPARSE_MMA_MASK
	.align		4
.L_29:
        /*0098*/ 	.byte	0x03, 0x50
        /*009a*/ 	.short	0x0000


	//----- nvinfo : EIATTR_MAXREG_COUNT
	.align		4
        /*009c*/ 	.byte	0x03, 0x1b
        /*009e*/ 	.short	0x00ff


	//----- nvinfo : EIATTR_EXIT_INSTR_OFFSETS
	.align		4
        /*00a0*/ 	.byte	0x04, 0x1c
        /*00a2*/ 	.short	(.L_31 - .L_30)


	//   ....[0]....
.L_30:
        /*00a4*/ 	.word	0x00000830


	//   ....[1]....
        /*00a8*/ 	.word	0x00000850


	//----- nvinfo : EIATTR_REQNTID
	.align		4
.L_31:
        /*00ac*/ 	.byte	0x04, 0x10
        /*00ae*/ 	.short	(.L_33 - .L_32)
.L_32:
        /*00b0*/ 	.word	0x00000080
        /*00b4*/ 	.word	0x00000001
        /*00b8*/ 	.word	0x00000001


	//----- nvinfo : EIATTR_CBANK_PARAM_SIZE
	.align		4
.L_33:
        /*00bc*/ 	.byte	0x03, 0x19
        /*00be*/ 	.short	0x0044


	//----- nvinfo : EIATTR_PARAM_CBANK
	.align		4
        /*00c0*/ 	.byte	0x04, 0x0a
        /*00c2*/ 	.short	(.L_35 - .L_34)
	.align		4
.L_34:
        /*00c4*/ 	.word	index@(.nv.constant0.triton_poi_fused__native_batch_norm_legit_no_training_add_convolution_elu_6)
        /*00c8*/ 	.short	0x0210
        /*00ca*/ 	.short	0x0044


	//----- nvinfo : EIATTR_SW_WAR
	.align		4
.L_35:
        /*00cc*/ 	.byte	0x04, 0x36
        /*00ce*/ 	.short	(.L_37 - .L_36)
.L_36:
        /*00d0*/ 	.word	0x00000008
.L_37:


//--------------------- .nv.callgraph             --------------------------
	.section	.nv.callgraph,"",@"SHT_CUDA_CALLGRAPH"
	.align	4
	.sectionentsize	8
	.align		4
        /*0000*/ 	.word	0x00000000
	.align		4
        /*0004*/ 	.word	0xffffffff
	.align		4
        /*0008*/ 	.word	0x00000000
	.align		4
        /*000c*/ 	.word	0xfffffffe
	.align		4
        /*0010*/ 	.word	0x00000000
	.align		4
        /*0014*/ 	.word	0xfffffffd
	.align		4
        /*0018*/ 	.word	0x00000000
	.align		4
        /*001c*/ 	.word	0xfffffffc


//--------------------- .nv.constant4             --------------------------
	.section	.nv.constant4,"a",@progbits
	.align	8
	.align		8
.nv.constant4:
        /*0000*/ 	.dword	_$_str
	.align		8
        /*0008*/ 	.dword	_$_str_$_2


//--------------------- .text.triton_poi_fused__native_batch_norm_legit_no_training_add_convolution_elu_6 --------------------------
	.section	.text.triton_poi_fused__native_batch_norm_legit_no_training_add_convolution_elu_6,"ax",@progbits
	.align	128
        .global         triton_poi_fused__native_batch_norm_legit_no_training_add_convolution_elu_6
        .type           triton_poi_fused__native_batch_norm_legit_no_training_add_convolution_elu_6,@function
        .size           triton_poi_fused__native_batch_norm_legit_no_training_add_convolution_elu_6,(.L_x_1 - triton_poi_fused__native_batch_norm_legit_no_training_add_convolution_elu_6)
        .other          triton_poi_fused__native_batch_norm_legit_no_training_add_convolution_elu_6,@"STO_CUDA_ENTRY STV_DEFAULT"
triton_poi_fused__native_batch_norm_legit_no_training_add_convolution_elu_6:
.text.triton_poi_fused__native_batch_norm_legit_no_training_add_convolution_elu_6:
[----:B------:R-:W0:Y:S01]  /*0000*/  LDC R1, c[0x0][0x28] ;  /* 0x00000a00ff017b82 */ /* 0x000e220000000800 */
[----:B------:R-:W1:Y:S07]  /*0010*/  S2R R0, SR_TID.X ;  /* 0x0000000000007919 */ /* 0x000e6e0000002100 */
[----:B------:R-:W2:Y:S01]  /*0020*/  LDC.64 R4, c[0x0][0x238] ;  /* 0x00008e00ff047b82 */ /* 0x000ea20000000a00 */
[----:B------:R-:W-:Y:S01]  /*0030*/  CS2R R12, SRZ ;  /* 0x00000000000c7805 */ /* 0x000fe2000001ff00 */
[----:B------:R-:W-:Y:S01]  /*0040*/  ULDC.64 UR4, c[0x0][0x208] ;  /* 0x0000820000047ab9 */ /* 0x000fe20000000a00 */
[----:B------:R-:W3:Y:S05]  /*0050*/  S2R R3, SR_CTAID.X ;  /* 0x0000000000037919 */ /* 0x000eea0000002500 */
[----:B------:R-:W4:Y:S08]  /*0060*/  LDC.64 R18, c[0x0][0x228] ;  /* 0x00008a00ff127b82 */ /* 0x000f300000000a00 */
[----:B------:R-:W5:Y:S08]  /*0070*/  LDC.64 R24, c[0x0][0x220] ;  /* 0x00008800ff187b82 */ /* 0x000f700000000a00 */
[----:B------:R-:W4:Y:S01]  /*0080*/  LDC.64 R22, c[0x0][0x230] ;  /* 0x00008c00ff167b82 */ /* 0x000f220000000a00 */
[----:B-1----:R-:W-:-:S07]  /*0090*/  SHF.L.U32 R0, R0, 0x1, RZ ;  /* 0x0000000100007819 */ /* 0x002fce00000006ff */
[----:B------:R-:W1:Y:S01]  /*00a0*/  LDC.64 R16, c[0x0][0x240] ;  /* 0x00009000ff107b82 */ /* 0x000e620000000a00 */
[----:B------:R-:W-:-:S04]  /*00b0*/  LOP3.LUT R0, R0, 0xfe, RZ, 0xc0, !PT ;  /* 0x000000fe00007812 */ /* 0x000fc800078ec0ff */
[----:B---3--:R-:W-:-:S03]  /*00c0*/  LEA R0, R3, R0, 0x8 ;  /* 0x0000000003007211 */ /* 0x008fc600078e40ff */
[----:B------:R-:W3:Y:S01]  /*00d0*/  LDC.64 R14, c[0x0][0x248] ;  /* 0x00009200ff0e7b82 */ /* 0x000ee20000000a00 */
[----:B------:R-:W-:Y:S02]  /*00e0*/  SHF.R.S32.HI R3, RZ, 0x1f, R0 ;  /* 0x0000001fff037819 */ /* 0x000fe40000011400 */
[----:B------:R-:W-:Y:S02]  /*00f0*/  ISETP.GE.AND P0, PT, R0, 0x400, PT ;  /* 0x000004000000780c */ /* 0x000fe40003f06270 */
[----:B------:R-:W-:-:S03]  /*0100*/  LEA.HI R6, R3, R0, RZ, 0x8 ;  /* 0x0000000003067211 */ /* 0x000fc600078f40ff */
[----:B------:R-:W1:Y:S01]  /*0110*/  LDC.64 R2, c[0x0][0x210] ;  /* 0x00008400ff027b82 */ /* 0x000e620000000a00 */
[----:B------:R-:W-:-:S04]  /*0120*/  LOP3.LUT R21, R6, 0xffffff00, RZ, 0xc0, !PT ;  /* 0xffffff0006157812 */ /* 0x000fc800078ec0ff */
[----:B------:R-:W-:-:S05]  /*0130*/  IADD3 R21, R0, -R21, RZ ;  /* 0x8000001500157210 */ /* 0x000fca0007ffe0ff */
[----:B--2---:R-:W-:-:S05]  /*0140*/  IMAD.WIDE R4, R21, 0x4, R4 ;  /* 0x0000000415047825 */ /* 0x004fca00078e0204 */
[----:B------:R2:W3:Y:S01]  /*0150*/  @!P0 LDG.E.EL.64 R12, desc[UR4][R4.64] ;  /* 0x00000004040c8981 */ /* 0x0004e2000c2e1b00 */
[----:B------:R-:W-:Y:S02]  /*0160*/  SHF.R.S32.HI R6, RZ, 0x8, R6 ;  /* 0x00000008ff067819 */ /* 0x000fe40000011406 */
[----:B------:R-:W-:Y:S01]  /*0170*/  CS2R R10, SRZ ;  /* 0x00000000000a7805 */ /* 0x000fe2000001ff00 */
[----:B-----5:R-:W-:-:S04]  /*0180*/  IMAD.WIDE R24, R21, 0x4, R24 ;  /* 0x0000000415187825 */ /* 0x020fc800078e0218 */
[----:B------:R-:W-:Y:S01]  /*0190*/  IMAD R7, R6, 0x180, R21 ;  /* 0x0000018006077824 */ /* 0x000fe200078e0215 */
[----:B------:R-:W-:Y:S01]  /*01a0*/  CS2R R8, SRZ ;  /* 0x0000000000087805 */ /* 0x000fe2000001ff00 */
[----:B01----:R-:W-:Y:S01]  /*01b0*/  IMAD.WIDE R2, R0, 0x4, R2 ;  /* 0x0000000400027825 */ /* 0x003fe200078e0202 */
[----:B------:R-:W5:Y:S03]  /*01c0*/  @!P0 LDG.E.EL.64 R10, desc[UR4][R24.64] ;  /* 0x00000004180a8981 */ /* 0x000f66000c2e1b00 */
[----:B----4-:R-:W-:Y:S01]  /*01d0*/  IMAD.WIDE R18, R7, 0x4, R18 ;  /* 0x0000000407127825 */ /* 0x010fe200078e0212 */
[----:B------:R-:W-:Y:S02]  /*01e0*/  CS2R R6, SRZ ;  /* 0x0000000000067805 */ /* 0x000fe4000001ff00 */
[----:B--2---:R-:W-:Y:S01]  /*01f0*/  CS2R R4, SRZ ;  /* 0x0000000000047805 */ /* 0x004fe2000001ff00 */
[C---:B------:R-:W-:Y:S01]  /*0200*/  IMAD.WIDE R22, R21.reuse, 0x4, R22 ;  /* 0x0000000415167825 */ /* 0x040fe200078e0216 */
[----:B------:R0:W2:Y:S04]  /*0210*/  @!P0 LDG.E.64 R8, desc[UR4][R18.64] ;  /* 0x0000000412088981 */ /* 0x0000a8000c1e1b00 */
[----:B------:R-:W5:Y:S04]  /*0220*/  @!P0 LDG.E.64 R6, desc[UR4][R2.64] ;  /* 0x0000000402068981 */ /* 0x000f68000c1e1b00 */
[----:B------:R-:W4:Y:S01]  /*0230*/  @!P0 LDG.E.EL.64 R4, desc[UR4][R22.64] ;  /* 0x0000000416048981 */ /* 0x000f22000c2e1b00 */
[----:B------:R-:W-:Y:S01]  /*0240*/  IMAD.WIDE R26, R21, 0x4, R16 ;  /* 0x00000004151a7825 */ /* 0x000fe200078e0210 */
[----:B------:R-:W-:-:S03]  /*0250*/  CS2R R16, SRZ ;  /* 0x0000000000107805 */ /* 0x000fc6000001ff00 */
[----:B---3--:R-:W-:Y:S01]  /*0260*/  IMAD.WIDE R20, R21, 0x4, R14 ;  /* 0x0000000415147825 */ /* 0x008fe200078e020e */
[----:B------:R-:W-:Y:S02]  /*0270*/  CS2R R14, SRZ ;  /* 0x00000000000e7805 */ /* 0x000fe4000001ff00 */
[----:B------:R-:W3:Y:S04]  /*0280*/  @!P0 LDG.E.EL.64 R16, desc[UR4][R26.64] ;  /* 0x000000041a108981 */ /* 0x000ee8000c2e1b00 */
[----:B------:R1:W3:Y:S01]  /*0290*/  @!P0 LDG.E.EL.64 R14, desc[UR4][R20.64] ;  /* 0x00000004140e8981 */ /* 0x0002e2000c2e1b00 */
[----:B------:R-:W-:Y:S01]  /*02a0*/  FADD R12, R12, 9.9999997473787516356e-05 ;  /* 0x38d1b7170c0c7421 */ /* 0x000fe20000000000 */
[----:B------:R-:W-:-:S03]  /*02b0*/  FADD R13, R13, 9.9999997473787516356e-05 ;  /* 0x38d1b7170d0d7421 */ /* 0x000fc60000000000 */
[----:B0-----:R-:W0:Y:S08]  /*02c0*/  MUFU.SQRT R18, R12 ;  /* 0x0000000c00127308 */ /* 0x001e300000002000 */
[----:B------:R-:W1:Y:S01]  /*02d0*/  MUFU.SQRT R19, R13 ;  /* 0x0000000d00137308 */ /* 0x000e620000002000 */
[C---:B0-----:R-:W-:Y:S02]  /*02e0*/  FSETP.GT.AND P1, PT, R18.reuse, 8.50705917302346158658e+37, PT ;  /* 0x7e8000001200780b */ /* 0x041fe40003f24000 */
[----:B------:R-:W-:-:S02]  /*02f0*/  FSETP.GEU.AND P3, PT, R18, 1.175494350822287508e-38, PT ;  /* 0x008000001200780b */ /* 0x000fc40003f6e000 */
[C---:B-1----:R-:W-:Y:S02]  /*0300*/  FSETP.GT.AND P2, PT, R19.reuse, 8.50705917302346158658e+37, PT ;  /* 0x7e8000001300780b */ /* 0x042fe40003f44000 */
[----:B------:R-:W-:-:S07]  /*0310*/  FSETP.GEU.AND P4, PT, R19, 1.175494350822287508e-38, PT ;  /* 0x008000001300780b */ /* 0x000fce0003f8e000 */
[----:B------:R-:W-:Y:S01]  /*0320*/  @P1 FMUL R18, R18, 0.25 ;  /* 0x3e80000012121820 */ /* 0x000fe20000400000 */
[----:B------:R-:W-:-:S03]  /*0330*/  HFMA2.MMA R12, -RZ, RZ, 1.625, 0 ;  /* 0x3e800000ff0c7435 */ /* 0x000fc600000001ff */
[----:B------:R-:W-:Y:S01]  /*0340*/  @!P3 FMUL R18, R18, 16777216 ;  /* 0x4b8000001212b820 */ /* 0x000fe20000400000 */
[----:B------:R-:W-:-:S04]  /*0350*/  @P2 FMUL R19, R19, 0.25 ;  /* 0x3e80000013132820 */ /* 0x000fc80000400000 */
[----:B------:R-:W-:Y:S01]  /*0360*/  @!P4 FMUL R19, R19, 16777216 ;  /* 0x4b8000001313c820 */ /* 0x000fe20000400000 */
[----:B------:R-:W0:Y:S01]  /*0370*/  MUFU.RCP R18, R18 ;  /* 0x0000001200127308 */ /* 0x000e220000001000 */
[----:B-----5:R-:W-:Y:S01]  /*0380*/  FADD R6, R10, R6 ;  /* 0x000000060a067221 */ /* 0x020fe20000000000 */
[----:B------:R-:W-:-:S06]  /*0390*/  FSEL R21, R12, 1, P1 ;  /* 0x3f8000000c157808 */ /* 0x000fcc0000800000 */
[----:B------:R-:W1:Y:S01]  /*03a0*/  MUFU.RCP R19, R19 ;  /* 0x0000001300137308 */ /* 0x000e620000001000 */
[----:B------:R-:W-:Y:S01]  /*03b0*/  FSEL R10, R12, 1, P2 ;  /* 0x3f8000000c0a7808 */ /* 0x000fe20001000000 */
[----:B--2---:R-:W-:Y:S01]  /*03c0*/  FADD R13, R6, R8 ;  /* 0x00000008060d7221 */ /* 0x004fe20000000000 */
[----:B------:R-:W-:Y:S01]  /*03d0*/  FADD R7, R11, R7 ;  /* 0x000000070b077221 */ /* 0x000fe20000000000 */
[----:B------:R-:W-:Y:S02]  /*03e0*/  @!P3 FMUL R21, R21, 16777216 ;  /* 0x4b8000001515b820 */ /* 0x000fe40000400000 */
[----:B----4-:R-:W-:Y:S01]  /*03f0*/  FADD R13, R13, -R4 ;  /* 0x800000040d0d7221 */ /* 0x010fe20000000000 */
[----:B------:R-:W-:Y:S01]  /*0400*/  @!P4 FMUL R10, R10, 16777216 ;  /* 0x4b8000000a0ac820 */ /* 0x000fe20000400000 */
[----:B------:R-:W-:Y:S01]  /*0410*/  FADD R4, R7, R9 ;  /* 0x0000000907047221 */ /* 0x000fe20000000000 */
[----:B0-----:R-:W-:-:S03]  /*0420*/  FMUL R8, R18, R21 ;  /* 0x0000001512087220 */ /* 0x001fc60000400000 */
[----:B------:R-:W-:Y:S01]  /*0430*/  FADD R4, R4, -R5 ;  /* 0x8000000504047221 */ /* 0x000fe20000000000 */
[----:B-1----:R-:W-:Y:S01]  /*0440*/  FMUL R19, R19, R10 ;  /* 0x0000000a13137220 */ /* 0x002fe20000400000 */
[----:B------:R-:W-:-:S03]  /*0450*/  FMUL R13, R13, R8 ;  /* 0x000000080d0d7220 */ /* 0x000fc60000400000 */
[----:B------:R-:W-:Y:S01]  /*0460*/  FMUL R4, R4, R19 ;  /* 0x0000001304047220 */ /* 0x000fe20000400000 */
[----:B---3--:R-:W-:-:S03]  /*0470*/  FFMA R14, R13, R16, R14 ;  /* 0x000000100d0e7223 */ /* 0x008fc6000000000e */
[----:B------:R-:W-:Y:S01]  /*0480*/  FFMA R15, R4, R17, R15 ;  /* 0x00000011040f7223 */ /* 0x000fe2000000000f */
[----:B------:R-:W-:-:S03]  /*0490*/  FMUL R5, R14, 1.4426950216293334961 ;  /* 0x3fb8aa3b0e057820 */ /* 0x000fc60000400000 */
[----:B------:R-:W-:-:S03]  /*04a0*/  FMUL R8, R15, 1.4426950216293334961 ;  /* 0x3fb8aa3b0f087820 */ /* 0x000fc60000400000 */
[----:B------:R-:W0:Y:S01]  /*04b0*/  FRND R5, R5 ;  /* 0x0000000500057307 */ /* 0x000e220000201000 */
[----:B------:R-:W-:Y:S01]  /*04c0*/  FADD.FTZ R4, |R14|, -RZ ;  /* 0x800000ff0e047221 */ /* 0x000fe20000010200 */
[----:B------:R-:W-:-:S06]  /*04d0*/  FADD.FTZ R9, |R15|, -RZ ;  /* 0x800000ff0f097221 */ /* 0x000fcc0000010200 */
[----:B------:R-:W1:Y:S01]  /*04e0*/  FRND R8, R8 ;  /* 0x0000000800087307 */ /* 0x000e620000201000 */
[----:B------:R-:W-:Y:S02]  /*04f0*/  FSETP.GEU.AND P1, PT, R4, 0.40999999642372131348, PT ;  /* 0x3ed1eb850400780b */ /* 0x000fe40003f2e000 */
[----:B------:R-:W-:Y:S02]  /*0500*/  FSETP.GEU.AND P2, PT, R9, 0.40999999642372131348, PT ;  /* 0x3ed1eb850900780b */ /* 0x000fe40003f4e000 */
[----:B0-----:R-:W-:Y:S02]  /*0510*/  FSEL R9, R5, RZ, P1 ;  /* 0x000000ff05097208 */ /* 0x001fe40000800000 */
[----:B-1----:R-:W-:-:S03]  /*0520*/  FSEL R4, R8, RZ, P2 ;  /* 0x000000ff08047208 */ /* 0x002fc60001000000 */
[C---:B------:R-:W-:Y:S01]  /*0530*/  FFMA.FTZ R10, -R9.reuse, 0.693145751953125, R14 ;  /* 0x3f317200090a7823 */ /* 0x040fe2000001010e */
[----:B------:R-:W-:Y:S01]  /*0540*/  MOV R13, 0x3ab5ebe6 ;  /* 0x3ab5ebe6000d7802 */ /* 0x000fe20000000f00 */
[C---:B------:R-:W-:Y:S02]  /*0550*/  FFMA.FTZ R11, -R4.reuse, 0.693145751953125, R15 ;  /* 0x3f317200040b7823 */ /* 0x040fe4000001010f */
[C---:B------:R-:W-:Y:S01]  /*0560*/  FFMA.FTZ R5, -R9.reuse, 1.428606765330187045e-06, R10 ;  /* 0x35bfbe8e09057823 */ /* 0x040fe2000001010a */
[----:B------:R-:W-:Y:S01]  /*0570*/  FSETP.NEU.AND P5, PT, R9, 128, PT ;  /* 0x430000000900780b */ /* 0x000fe20003fad000 */
[C---:B------:R-:W-:Y:S01]  /*0580*/  FFMA.FTZ R16, -R4.reuse, 1.428606765330187045e-06, R11 ;  /* 0x35bfbe8e04107823 */ /* 0x040fe2000001010b */
[----:B------:R-:W-:Y:S01]  /*0590*/  FSETP.NEU.AND P3, PT, R4, 128, PT ;  /* 0x430000000400780b */ /* 0x000fe20003f6d000 */
[-C--:B------:R-:W-:Y:S01]  /*05a0*/  FFMA.FTZ R12, R5, R13.reuse, 0.0083824126049876213074 ;  /* 0x3c095663050c7423 */ /* 0x080fe2000001000d */
[----:B------:R-:W-:Y:S01]  /*05b0*/  FSEL R8, R9, 127, P5 ;  /* 0x42fe000009087808 */ /* 0x000fe20002800000 */
[----:B------:R-:W-:Y:S01]  /*05c0*/  FFMA.FTZ R11, R16, R13, 0.0083824126049876213074 ;  /* 0x3c095663100b7423 */ /* 0x000fe2000001000d */
[----:B------:R-:W-:Y:S01]  /*05d0*/  FSEL R9, R4, 127, P3 ;  /* 0x42fe000004097808 */ /* 0x000fe20001800000 */
[----:B------:R-:W-:-:S02]  /*05e0*/  FFMA.FTZ R12, R5, R12, 0.041667830199003219604 ;  /* 0x3d2aabe3050c7423 */ /* 0x000fc4000001000c */
[C---:B------:R-:W-:Y:S01]  /*05f0*/  FFMA.FTZ R13, R16.reuse, R11, 0.041667830199003219604 ;  /* 0x3d2aabe3100d7423 */ /* 0x040fe2000001000b */
[----:B------:R-:W0:Y:S01]  /*0600*/  MUFU.EX2 R10, R8 ;  /* 0x00000008000a7308 */ /* 0x000e220000000800 */
[----:B------:R-:W-:Y:S02]  /*0610*/  FFMA.FTZ R12, R5, R12, 0.16666397452354431152 ;  /* 0x3e2aa9f6050c7423 */ /* 0x000fe4000001000c */
[----:B------:R-:W-:-:S05]  /*0620*/  FFMA.FTZ R13, R16, R13, 0.16666397452354431152 ;  /* 0x3e2aa9f6100d7423 */ /* 0x000fca000001000d */
[----:B------:R-:W1:Y:S01]  /*0630*/  MUFU.EX2 R11, R9 ;  /* 0x00000009000b7308 */ /* 0x000e620000000800 */
[----:B------:R-:W-:Y:S01]  /*0640*/  FFMA.FTZ R12, R5, R12, 0.49999994039535522461 ;  /* 0x3efffffe050c7423 */ /* 0x000fe2000001000c */
[----:B------:R-:W-:-:S03]  /*0650*/  FFMA.FTZ R13, R16, R13, 0.49999994039535522461 ;  /* 0x3efffffe100d7423 */ /* 0x000fc6000001000d */
[----:B------:R-:W-:Y:S01]  /*0660*/  FMUL R12, R5, R12 ;  /* 0x0000000c050c7220 */ /* 0x000fe20000400000 */
[----:B------:R-:W-:-:S03]  /*0670*/  FMUL R17, R16, R13 ;  /* 0x0000000d10117220 */ /* 0x000fc60000400000 */
[----:B------:R-:W-:Y:S01]  /*0680*/  FFMA.FTZ R13, R5, R12, R5 ;  /* 0x0000000c050d7223 */ /* 0x000fe20000010005 */
[----:B------:R-:W-:Y:S01]  /*0690*/  FFMA.FTZ R16, R16, R17, R16 ;  /* 0x0000001110107223 */ /* 0x000fe20000010010 */
[----:B------:R-:W2:Y:S01]  /*06a0*/  LDC.64 R4, c[0x0][0x218] ;  /* 0x00008600ff047b82 */ /* 0x000ea20000000a00 */
[----:B0-----:R-:W-:Y:S01]  /*06b0*/  FADD R17, R10, -1 ;  /* 0xbf8000000a117421 */ /* 0x001fe20000000000 */
[----:B-1----:R-:W-:-:S03]  /*06c0*/  FADD R12, R11, -1 ;  /* 0xbf8000000b0c7421 */ /* 0x002fc60000000000 */
[----:B------:R-:W-:Y:S01]  /*06d0*/  FFMA.FTZ R10, R10, R13, R17 ;  /* 0x0000000d0a0a7223 */ /* 0x000fe20000010011 */
[----:B------:R-:W-:Y:S01]  /*06e0*/  FSETP.NEU.AND P2, PT, R14, RZ, PT ;  /* 0x000000ff0e00720b */ /* 0x000fe20003f4d000 */
[----:B------:R-:W-:Y:S01]  /*06f0*/  FFMA.FTZ R11, R11, R16, R12 ;  /* 0x000000100b0b7223 */ /* 0x000fe2000001000c */
[----:B------:R-:W-:Y:S01]  /*0700*/  FSETP.NEU.AND P1, PT, R15, RZ, PT ;  /* 0x000000ff0f00720b */ /* 0x000fe20003f2d000 */
[----:B------:R-:W-:Y:S01]  /*0710*/  @!P5 FADD R10, R10, R10 ;  /* 0x0000000a0a0ad221 */ /* 0x000fe20000000000 */
[----:B------:R-:W-:Y:S01]  /*0720*/  FSETP.GT.AND P4, PT, R9, 128, PT ;  /* 0x430000000900780b */ /* 0x000fe20003f84000 */
[----:B------:R-:W-:Y:S01]  /*0730*/  @!P3 FADD R11, R11, R11 ;  /* 0x0000000b0b0bb221 */ /* 0x000fe20000000000 */
[----:B------:R-:W-:Y:S02]  /*0740*/  FSETP.GT.AND P5, PT, R8, 128, PT ;  /* 0x430000000800780b */ /* 0x000fe40003fa4000 */
[----:B------:R-:W-:Y:S02]  /*0750*/  FSETP.GEU.AND P3, PT, R9, -25, PT ;  /* 0xc1c800000900780b */ /* 0x000fe40003f6e000 */
[----:B------:R-:W-:-:S02]  /*0760*/  FSEL R11, R11, +INF , !P4 ;  /* 0x7f8000000b0b7808 */ /* 0x000fc40006000000 */
[----:B------:R-:W-:Y:S02]  /*0770*/  FSETP.GEU.AND P4, PT, R8, -25, PT ;  /* 0xc1c800000800780b */ /* 0x000fe40003f8e000 */
[----:B------:R-:W-:Y:S01]  /*0780*/  FSEL R10, R10, +INF , !P5 ;  /* 0x7f8000000a0a7808 */ /* 0x000fe20006800000 */
[----:B------:R-:W-:Y:S01]  /*0790*/  FADD R9, R14, R14 ;  /* 0x0000000e0e097221 */ /* 0x000fe20000000000 */
[----:B------:R-:W-:Y:S01]  /*07a0*/  FSEL R8, R11, -1, P3 ;  /* 0xbf8000000b087808 */ /* 0x000fe20001800000 */
[C---:B------:R-:W-:Y:S01]  /*07b0*/  @!P1 FADD R8, R15.reuse, R15 ;  /* 0x0000000f0f089221 */ /* 0x040fe20000000000 */
[----:B------:R-:W-:Y:S01]  /*07c0*/  @P2 FSEL R9, R10, -1, P4 ;  /* 0xbf8000000a092808 */ /* 0x000fe20002000000 */
[----:B------:R0:W-:Y:S01]  /*07d0*/  @!P0 STG.E.64 desc[UR4][R2.64], R6 ;  /* 0x0000000602008986 */ /* 0x0001e2000c101b04 */
[----:B------:R-:W-:Y:S02]  /*07e0*/  FSETP.GT.AND P2, PT, R14, RZ, PT ;  /* 0x000000ff0e00720b */ /* 0x000fe40003f44000 */
[----:B------:R-:W-:Y:S01]  /*07f0*/  FSETP.GT.AND P1, PT, R15, RZ, PT ;  /* 0x000000ff0f00720b */ /* 0x000fe20003f24000 */
[----:B--2---:R-:W-:Y:S01]  /*0800*/  IMAD.WIDE R4, R0, 0x4, R4 ;  /* 0x0000000400047825 */ /* 0x004fe200078e0204 */
[----:B------:R-:W-:-:S02]  /*0810*/  FSEL R14, R14, R9, P2 ;  /* 0x000000090e0e7208 */ /* 0x000fc40001000000 */
[----:B------:R-:W-:Y:S01]  /*0820*/  FSEL R15, R15, R8, P1 ;  /* 0x000000080f0f7208 */ /* 0x000fe20000800000 */
[----:B0-----:R-:W-:Y:S08]  /*0830*/  @P0 EXIT ;  /* 0x000000000000094d */ /* 0x001ff00003800000 */
[----:B------:R-:W-:Y:S01]  /*0840*/  STG.E.64 desc[UR4][R4.64], R14 ;  /* 0x0000000e04007986 */ /* 0x000fe2000c101b04 */
[----:B------:R-:W-:Y:S05]  /*0850*/  EXIT ;  /* 0x000000000000794d */ /* 0x000fea0003800000 */
.L_x_0:
[----:B------:R-:W-:-:S00]  /*0860*/  BRA `(.L_x_0) ;  /* 0xfffffffc00fc7947 */ /* 0x000fc0000383ffff */
[----:B------:R-:W-:-:S00]  /*0870*/  NOP ;  /* 0x0000000000007918 */ /* 0x000fc00000000000 */
        /* <DEDUP_REMOVED lines=8> */
.L_x_1:


//--------------------- .nv.global.init           --------------------------
	.section	.nv.global.init,"aw",@progbits
.nv.global.init:
	.type		_$_str,@object
	.size		_$_str,(_$_str_$_2 - _$_str)
_$_str:
        /*0000*/ 	.byte	0x5f, 0x5f, 0x43, 0x55, 0x44, 0x41, 0x5f, 0x46, 0x54, 0x5a, 0x00
	.type		_$_str_$_2,@object
	.size		_$_str_$_2,(.L_1 - _$_str_$_2)
_$_str_$_2:
        /*000b*/ 	.byte	0x5f, 0x5f, 0x43, 0x55, 0x44, 0x41, 0x5f, 0x50, 0x52, 0x45, 0x43, 0x5f, 0x53, 0x51, 0x52, 0x54
        /*001b*/ 	.byte	0x00
.L_1:


//--------------------- .nv.constant0.triton_poi_fused__native_batch_norm_legit_no_training_add_convolution_elu_6 --------------------------
	.section	.nv.constant0.triton_poi_fused__native_batch_norm_legit_no_training_add_convolution_elu_6,"a",@progbits
	.sectionflags	@""
	.align	4
.nv.constant0.triton_poi_fused__native_batch_norm_legit_no_training_add_convolution_elu_6:
	.zero		596
